//
// Generated by NVIDIA NVVM Compiler
//
// Compiler Build ID: CL-36424714
// Cuda compilation tools, release 13.0, V13.0.88
// Based on NVVM 20.0.0
//

.version 9.0
.target sm_100
.address_size 64


.entry _Z6updateidPdS_(
	.param .u32 _Z6updateidPdS__param_0,
	.param .f64 _Z6updateidPdS__param_1,
	.param .u64 .ptr .align 1 _Z6updateidPdS__param_2,
	.param .u64 .ptr .align 1 _Z6updateidPdS__param_3
)
{
	.reg .pred 	%p<4>;
	.reg .b32 	%r<10>;
	.reg .b64 	%rd<10>;
	.reg .b64 	%fd<9>;

	ld.param.u32 	%r3, [_Z6updateidPdS__param_0];
	ld.param.f64 	%fd1, [_Z6updateidPdS__param_1];
	ld.param.u64 	%rd1, [_Z6updateidPdS__param_2];
	ld.param.u64 	%rd2, [_Z6updateidPdS__param_3];
	mov.u32 	%r5, %ctaid.x;
	mov.u32 	%r6, %ntid.x;
	mov.u32 	%r7, %tid.x;
	mad.lo.s32 	%r8, %r5, %r6, %r7;
	add.s32 	%r2, %r8, 1;
	setp.gt.u32 	%p1, %r8, 2147483646;
	add.s32 	%r9, %r3, -1;
	setp.ge.s32 	%p2, %r2, %r9;
	or.pred  	%p3, %p1, %p2;
	@%p3 bra 	$L__BB0_2;
	cvta.to.global.u64 	%rd3, %rd1;
	cvta.to.global.u64 	%rd4, %rd2;
	mul.wide.u32 	%rd5, %r2, 8;
	add.s64 	%rd6, %rd3, %rd5;
	ld.global.f64 	%fd2, [%rd6];
	mul.wide.u32 	%rd7, %r8, 8;
	add.s64 	%rd8, %rd3, %rd7;
	ld.global.f64 	%fd3, [%rd8+16];
	ld.global.f64 	%fd4, [%rd8];
	add.f64 	%fd5, %fd3, %fd4;
	add.f64 	%fd6, %fd2, %fd2;
	sub.f64 	%fd7, %fd5, %fd6;
	fma.rn.f64 	%fd8, %fd1, %fd7, %fd2;
	add.s64 	%rd9, %rd4, %rd5;
	st.global.f64 	[%rd9], %fd8;
$L__BB0_2:
	ret;

}


// ===== COMPILED SASS (sm_100) =====

	.target	sm_100

	.elftype	@"ET_EXEC"


//--------------------- .note.nv.tkinfo           --------------------------
	.section	.note.nv.tkinfo,"",@"SHT_NOTE"
	.sectionflags	@"SHF_NOTE_NV_TKINFO"
	.tkinfo
        /*0018*/ 	.word	0x00000002
        /*0030*/ 	.string	""
        /*0030*/ 	.string	"ptxas"
        /*0030*/ 	.string	"Cuda compilation tools, release 13.0, V13.0.88"
        /*0030*/ 	.string	"Build cuda_13.0.r13.0/compiler.36424714_0"
        /*0030*/ 	.string	"-arch sm_100 -m 64 "



//--------------------- .note.nv.cuinfo           --------------------------
	.section	.note.nv.cuinfo,"",@"SHT_NOTE"
	.sectionflags	@"SHF_NOTE_NV_CUINFO"
        /*0018*/ 	.short	0x0002
        /*001a*/ 	.short	0x0064
        /*001c*/ 	.short	0x0082
	.zero		2


//--------------------- .nv.info                  --------------------------
	.section	.nv.info,"",@"SHT_CUDA_INFO"
	.align	4


	//----- nvinfo : EIATTR_REGCOUNT
	.align		4
        /*0000*/ 	.byte	0x04, 0x2f
        /*0002*/ 	.short	(.L_1 - .L_0)
	.align		4
.L_0:
        /*0004*/ 	.word	index@(_Z6updateidPdS_)
        /*0008*/ 	.word	0x00000010


	//----- nvinfo : EIATTR_FRAME_SIZE
	.align		4
.L_1:
        /*000c*/ 	.byte	0x04, 0x11
        /*000e*/ 	.short	(.L_3 - .L_2)
	.align		4
.L_2:
        /*0010*/ 	.word	index@(_Z6updateidPdS_)
        /*0014*/ 	.word	0x00000000


	//----- nvinfo : EIATTR_MIN_STACK_SIZE
	.align		4
.L_3:
        /*0018*/ 	.byte	0x04, 0x12
        /*001a*/ 	.short	(.L_5 - .L_4)
	.align		4
.L_4:
        /*001c*/ 	.word	index@(_Z6updateidPdS_)
        /*0020*/ 	.word	0x00000000
.L_5:


//--------------------- .nv.compat                --------------------------
	.section	.nv.compat,"",@"SHT_CUDA_COMPAT_INFO"
	.align	4
        /*0000*/ 	.byte	0x02, 0x09, 0x00, 0x00, 0x02, 0x02, 0x01, 0x00, 0x02, 0x05, 0x05, 0x00, 0x03, 0x07, 0x01, 0x01
        /*0010*/ 	.byte	0x02, 0x03, 0x00, 0x00, 0x02, 0x06, 0x01, 0x00, 0x04, 0x0b, 0x08, 0x00, 0x01, 0x00, 0x00, 0x00
        /*0020*/ 	.byte	0x00, 0x00, 0x00, 0x00


//--------------------- .nv.info._Z6updateidPdS_  --------------------------
	.section	.nv.info._Z6updateidPdS_,"",@"SHT_CUDA_INFO"
	.sectionflags	@""
	.align	4


	//----- nvinfo : EIATTR_CUDA_API_VERSION
	.align		4
        /*0000*/ 	.byte	0x04, 0x37
        /*0002*/ 	.short	(.L_7 - .L_6)
.L_6:
        /*0004*/ 	.word	0x00000082


	//----- nvinfo : EIATTR_KPARAM_INFO
	.align		4
.L_7:
        /*0008*/ 	.byte	0x04, 0x17
        /*000a*/ 	.short	(.L_9 - .L_8)
.L_8:
        /*000c*/ 	.word	0x00000000
        /*0010*/ 	.short	0x0003
        /*0012*/ 	.short	0x0018
        /*0014*/ 	.byte	0x00, 0xf5, 0x21, 0x00


	//----- nvinfo : EIATTR_KPARAM_INFO
	.align		4
.L_9:
        /*0018*/ 	.byte	0x04, 0x17
        /*001a*/ 	.short	(.L_11 - .L_10)
.L_10:
        /*001c*/ 	.word	0x00000000
        /*0020*/ 	.short	0x0002
        /*0022*/ 	.short	0x0010
        /*0024*/ 	.byte	0x00, 0xf5, 0x21, 0x00


	//----- nvinfo : EIATTR_KPARAM_INFO
	.align		4
.L_11:
        /*0028*/ 	.byte	0x04, 0x17
        /*002a*/ 	.short	(.L_13 - .L_12)
.L_12:
        /*002c*/ 	.word	0x00000000
        /*0030*/ 	.short	0x0001
        /*0032*/ 	.short	0x0008
        /*0034*/ 	.byte	0x00, 0xf0, 0x21, 0x00


	//----- nvinfo : EIATTR_KPARAM_INFO
	.align		4
.L_13:
        /*0038*/ 	.byte	0x04, 0x17
        /*003a*/ 	.short	(.L_15 - .L_14)
.L_14:
        /*003c*/ 	.word	0x00000000
        /*0040*/ 	.short	0x0000
        /*0042*/ 	.short	0x0000
        /*0044*/ 	.byte	0x00, 0xf0, 0x11, 0x00


	//----- nvinfo : EIATTR_SPARSE_MMA_MASK
	.align		4
.L_15:
        /*0048*/ 	.byte	0x03, 0x50
        /*004a*/ 	.short	0x0000


	//----- nvinfo : EIATTR_MAXREG_COUNT
	.align		4
        /*004c*/ 	.byte	0x03, 0x1b
        /*004e*/ 	.short	0x00ff


	//----- nvinfo : EIATTR_MERCURY_ISA_VERSION
	.align		4
        /*0050*/ 	.byte	0x03, 0x5f
        /*0052*/ 	.short	0x0101


	//----- nvinfo : EIATTR_VRC_CTA_INIT_COUNT
	.align		4
        /*0054*/ 	.byte	0x02, 0x4a
	.zero		1
	.zero		1


	//----- nvinfo : EIATTR_EXIT_INSTR_OFFSETS
	.align		4
        /*0058*/ 	.byte	0x04, 0x1c
        /*005a*/ 	.short	(.L_17 - .L_16)


	//   ....[0]....
.L_16:
        /*005c*/ 	.word	0x000000a0


	//   ....[1]....
        /*0060*/ 	.word	0x000001a0


	//----- nvinfo : EIATTR_CBANK_PARAM_SIZE
	.align		4
.L_17:
        /*0064*/ 	.byte	0x03, 0x19
        /*0066*/ 	.short	0x0020


	//----- nvinfo : EIATTR_PARAM_CBANK
	.align		4
        /*0068*/ 	.byte	0x04, 0x0a
        /*006a*/ 	.short	(.L_19 - .L_18)
	.align		4
.L_18:
        /*006c*/ 	.word	index@(.nv.constant0._Z6updateidPdS_)
        /*0070*/ 	.short	0x0380
        /*0072*/ 	.short	0x0020


	//----- nvinfo : EIATTR_SW_WAR
	.align		4
.L_19:
        /*0074*/ 	.byte	0x04, 0x36
        /*0076*/ 	.short	(.L_21 - .L_20)
.L_20:
        /*0078*/ 	.word	0x00000008
.L_21:


//--------------------- .nv.callgraph             --------------------------
	.section	.nv.callgraph,"",@"SHT_CUDA_CALLGRAPH"
	.align	4
	.sectionentsize	8
	.align		4
        /*0000*/ 	.word	0x00000000
	.align		4
        /*0004*/ 	.word	0xffffffff
	.align		4
        /*0008*/ 	.word	0x00000000
	.align		4
        /*000c*/ 	.word	0xfffffffe
	.align		4
        /*0010*/ 	.word	0x00000000
	.align		4
        /*0014*/ 	.word	0xfffffffd
	.align		4
        /*0018*/ 	.word	0x00000000
	.align		4
        /*001c*/ 	.word	0xfffffffc


//--------------------- .text._Z6updateidPdS_     --------------------------
	.section	.text._Z6updateidPdS_,"ax",@progbits
	.align	128
.text._Z6updateidPdS_:
        .type           _Z6updateidPdS_,@function
        .size           _Z6updateidPdS_,(.L_x_1 - _Z6updateidPdS_)
        .other          _Z6updateidPdS_,@"STO_CUDA_ENTRY STV_DEFAULT"
_Z6updateidPdS_:
[----:B------:R-:W-:Y:S01]  /*0000*/  LDC R1, c[0x0][0x37c] ;  /* 0x0000df00ff017b82 */ /* 0x000fe20000000800 */
[----:B------:R-:W0:Y:S07]  /*0010*/  S2R R0, SR_TID.X ;  /* 0x0000000000007919 */ /* 0x000e2e0000002100 */
[----:B------:R-:W0:Y:S01]  /*0020*/  S2UR UR5, SR_CTAID.X ;  /* 0x00000000000579c3 */ /* 0x000e220000002500 */
[----:B------:R-:W1:Y:S07]  /*0030*/  LDCU UR4, c[0x0][0x380] ;  /* 0x00007000ff0477ac */ /* 0x000e6e0008000800 */
[----:B------:R-:W0:Y:S01]  /*0040*/  LDC R5, c[0x0][0x360] ;  /* 0x0000d800ff057b82 */ /* 0x000e220000000800 */
[----:B-1----:R-:W-:Y:S01]  /*0050*/  UIADD3 UR4, UPT, UPT, UR4, -0x1, URZ ;  /* 0xffffffff04047890 */ /* 0x002fe2000fffe0ff */
[----:B0-----:R-:W-:-:S05]  /*0060*/  IMAD R5, R5, UR5, R0 ;  /* 0x0000000505057c24 */ /* 0x001fca000f8e0200 */
[----:B------:R-:W-:-:S04]  /*0070*/  IADD3 R13, PT, PT, R5, 0x1, RZ ;  /* 0x00000001050d7810 */ /* 0x000fc80007ffe0ff */
[----:B------:R-:W-:-:S04]  /*0080*/  ISETP.GE.AND P0, PT, R13, UR4, PT ;  /* 0x000000040d007c0c */ /* 0x000fc8000bf06270 */
[----:B------:R-:W-:-:S13]  /*0090*/  ISETP.GT.U32.OR P0, PT, R5, 0x7ffffffe, P0 ;  /* 0x7ffffffe0500780c */ /* 0x000fda0000704470 */
[----:B------:R-:W-:Y:S05]  /*00a0*/  @P0 EXIT ;  /* 0x000000000000094d */ /* 0x000fea0003800000 */
[----:B------:R-:W0:Y:S01]  /*00b0*/  LDC.64 R2, c[0x0][0x390] ;  /* 0x0000e400ff027b82 */ /* 0x000e220000000a00 */
[----:B------:R-:W1:Y:S01]  /*00c0*/  LDCU.64 UR4, c[0x0][0x358] ;  /* 0x00006b00ff0477ac */ /* 0x000e620008000a00 */
[----:B------:R-:W2:Y:S06]  /*00d0*/  LDCU.64 UR6, c[0x0][0x388] ;  /* 0x00007100ff0677ac */ /* 0x000eac0008000a00 */
[----:B------:R-:W3:Y:S01]  /*00e0*/  LDC.64 R10, c[0x0][0x398] ;  /* 0x0000e600ff0a7b82 */ /* 0x000ee20000000a00 */
[----:B0-----:R-:W-:-:S04]  /*00f0*/  IMAD.WIDE.U32 R4, R5, 0x8, R2 ;  /* 0x0000000805047825 */ /* 0x001fc800078e0002 */
[----:B------:R-:W-:Y:S01]  /*0100*/  IMAD.WIDE.U32 R2, R13, 0x8, R2 ;  /* 0x000000080d027825 */ /* 0x000fe200078e0002 */
[----:B-1----:R-:W4:Y:S04]  /*0110*/  LDG.E.64 R6, desc[UR4][R4.64+0x10] ;  /* 0x0000100404067981 */ /* 0x002f28000c1e1b00 */
[----:B------:R-:W4:Y:S04]  /*0120*/  LDG.E.64 R8, desc[UR4][R4.64] ;  /* 0x0000000404087981 */ /* 0x000f28000c1e1b00 */
[----:B------:R-:W5:Y:S01]  /*0130*/  LDG.E.64 R2, desc[UR4][R2.64] ;  /* 0x0000000402027981 */ /* 0x000f62000c1e1b00 */
[----:B----4-:R-:W-:-:S02]  /*0140*/  DADD R6, R6, R8 ;  /* 0x0000000006067229 */ /* 0x010fc40000000008 */
[----:B-----5:R-:W-:-:S08]  /*0150*/  DADD R8, R2, R2 ;  /* 0x0000000002087229 */ /* 0x020fd00000000002 */
[----:B------:R-:W-:Y:S01]  /*0160*/  DADD R6, R6, -R8 ;  /* 0x0000000006067229 */ /* 0x000fe20000000808 */
[----:B---3--:R-:W-:-:S07]  /*0170*/  IMAD.WIDE.U32 R8, R13, 0x8, R10 ;  /* 0x000000080d087825 */ /* 0x008fce00078e000a */
[----:B--2---:R-:W-:-:S07]  /*0180*/  DFMA R6, R6, UR6, R2 ;  /* 0x0000000606067c2b */ /* 0x004fce0008000002 */
[----:B------:R-:W-:Y:S01]  /*0190*/  STG.E.64 desc[UR4][R8.64], R6 ;  /* 0x0000000608007986 */ /* 0x000fe2000c101b04 */
[----:B------:R-:W-:Y:S05]  /*01a0*/  EXIT ;  /* 0x000000000000794d */ /* 0x000fea0003800000 */
.L_x_0:
[----:B------:R-:W-:-:S00]  /*01b0*/  BRA `(.L_x_0) ;  /* 0xfffffffc00fc7947 */ /* 0x000fc0000383ffff */
[----:B------:R-:W-:-:S00]  /*01c0*/  NOP ;  /* 0x0000000000007918 */ /* 0x000fc00000000000 */
        /* <DEDUP_REMOVED lines=11> */
.L_x_1:


//--------------------- .nv.shared.reserved.0     --------------------------
	.section	.nv.shared.reserved.0,"aw",@nobits
	.weak		__nv_reservedSMEM_offset_0_alias
	.size		__nv_reservedSMEM_offset_0_alias, 0, 64
	.other		__nv_reservedSMEM_offset_0_alias,@"STO_CUDA_RESERVED_SHARED STV_DEFAULT"
__nv_reservedSMEM_offset_0_alias:
	.zero		0
	.zero		64


//--------------------- .nv.constant0._Z6updateidPdS_ --------------------------
	.section	.nv.constant0._Z6updateidPdS_,"a",@progbits
	.sectionflags	@""
	.align	4
.nv.constant0._Z6updateidPdS_:
	.zero		928


//--------------------- SYMBOLS --------------------------

	.type		.nv.reservedSmem.offset0,@object
	.size		.nv.reservedSmem.offset0,0x4
